//
// Generated by NVIDIA NVVM Compiler
//
// Compiler Build ID: CL-36424714
// Cuda compilation tools, release 13.0, V13.0.88
// Based on NVVM 20.0.0
//

.version 9.0
.target sm_100
.address_size 64

	// .globl	_Z19inclusiveScanKernelPiS_i
// _ZZ19inclusiveScanKernelPiS_iE4temp has been demoted

.visible .entry _Z19inclusiveScanKernelPiS_i(
	.param .u64 .ptr .align 1 _Z19inclusiveScanKernelPiS_i_param_0,
	.param .u64 .ptr .align 1 _Z19inclusiveScanKernelPiS_i_param_1,
	.param .u32 _Z19inclusiveScanKernelPiS_i_param_2
)
{
	.reg .pred 	%p<11>;
	.reg .b32 	%r<33>;
	.reg .b64 	%rd<9>;
	// demoted variable
	.shared .align 4 .b8 _ZZ19inclusiveScanKernelPiS_iE4temp[1024];
	ld.param.u64 	%rd1, [_Z19inclusiveScanKernelPiS_i_param_0];
	ld.param.u64 	%rd2, [_Z19inclusiveScanKernelPiS_i_param_1];
	ld.param.u32 	%r3, [_Z19inclusiveScanKernelPiS_i_param_2];
	mov.u32 	%r1, %tid.x;
	setp.ge.s32 	%p1, %r1, %r3;
	shl.b32 	%r4, %r1, 2;
	mov.u32 	%r5, _ZZ19inclusiveScanKernelPiS_iE4temp;
	add.s32 	%r2, %r5, %r4;
	@%p1 bra 	$L__BB0_2;
	cvta.to.global.u64 	%rd3, %rd2;
	mul.wide.u32 	%rd4, %r1, 4;
	add.s64 	%rd5, %rd3, %rd4;
	ld.global.u32 	%r7, [%rd5];
	st.shared.u32 	[%r2], %r7;
	bra.uni 	$L__BB0_3;
$L__BB0_2:
	mov.b32 	%r6, 0;
	st.shared.u32 	[%r2], %r6;
$L__BB0_3:
	bar.sync 	0;
	setp.eq.s32 	%p2, %r1, 0;
	@%p2 bra 	$L__BB0_5;
	ld.shared.u32 	%r8, [%r2+-4];
	ld.shared.u32 	%r9, [%r2];
	add.s32 	%r10, %r9, %r8;
	st.shared.u32 	[%r2], %r10;
$L__BB0_5:
	bar.sync 	0;
	setp.lt.u32 	%p3, %r1, 2;
	@%p3 bra 	$L__BB0_7;
	ld.shared.u32 	%r11, [%r2+-8];
	ld.shared.u32 	%r12, [%r2];
	add.s32 	%r13, %r12, %r11;
	st.shared.u32 	[%r2], %r13;
$L__BB0_7:
	bar.sync 	0;
	setp.lt.u32 	%p4, %r1, 4;
	@%p4 bra 	$L__BB0_9;
	ld.shared.u32 	%r14, [%r2+-16];
	ld.shared.u32 	%r15, [%r2];
	add.s32 	%r16, %r15, %r14;
	st.shared.u32 	[%r2], %r16;
$L__BB0_9:
	bar.sync 	0;
	setp.lt.u32 	%p5, %r1, 8;
	@%p5 bra 	$L__BB0_11;
	ld.shared.u32 	%r17, [%r2+-32];
	ld.shared.u32 	%r18, [%r2];
	add.s32 	%r19, %r18, %r17;
	st.shared.u32 	[%r2], %r19;
$L__BB0_11:
	bar.sync 	0;
	setp.lt.u32 	%p6, %r1, 16;
	@%p6 bra 	$L__BB0_13;
	ld.shared.u32 	%r20, [%r2+-64];
	ld.shared.u32 	%r21, [%r2];
	add.s32 	%r22, %r21, %r20;
	st.shared.u32 	[%r2], %r22;
$L__BB0_13:
	bar.sync 	0;
	setp.lt.u32 	%p7, %r1, 32;
	@%p7 bra 	$L__BB0_15;
	ld.shared.u32 	%r23, [%r2+-128];
	ld.shared.u32 	%r24, [%r2];
	add.s32 	%r25, %r24, %r23;
	st.shared.u32 	[%r2], %r25;
$L__BB0_15:
	bar.sync 	0;
	setp.lt.u32 	%p8, %r1, 64;
	@%p8 bra 	$L__BB0_17;
	ld.shared.u32 	%r26, [%r2+-256];
	ld.shared.u32 	%r27, [%r2];
	add.s32 	%r28, %r27, %r26;
	st.shared.u32 	[%r2], %r28;
$L__BB0_17:
	bar.sync 	0;
	setp.lt.u32 	%p9, %r1, 128;
	@%p9 bra 	$L__BB0_19;
	ld.shared.u32 	%r29, [%r2+-512];
	ld.shared.u32 	%r30, [%r2];
	add.s32 	%r31, %r30, %r29;
	st.shared.u32 	[%r2], %r31;
$L__BB0_19:
	setp.ge.s32 	%p10, %r1, %r3;
	bar.sync 	0;
	@%p10 bra 	$L__BB0_21;
	ld.shared.u32 	%r32, [%r2];
	cvta.to.global.u64 	%rd6, %rd1;
	mul.wide.u32 	%rd7, %r1, 4;
	add.s64 	%rd8, %rd6, %rd7;
	st.global.u32 	[%rd8], %r32;
$L__BB0_21:
	ret;

}


// ===== COMPILED SASS (sm_100) =====

	.target	sm_100

	.elftype	@"ET_EXEC"


//--------------------- .note.nv.tkinfo           --------------------------
	.section	.note.nv.tkinfo,"",@"SHT_NOTE"
	.sectionflags	@"SHF_NOTE_NV_TKINFO"
	.tkinfo
        /*0018*/ 	.word	0x00000002
        /*0030*/ 	.string	""
        /*0030*/ 	.string	"ptxas"
        /*0030*/ 	.string	"Cuda compilation tools, release 13.0, V13.0.88"
        /*0030*/ 	.string	"Build cuda_13.0.r13.0/compiler.36424714_0"
        /*0030*/ 	.string	"-arch sm_100 -m 64 "



//--------------------- .note.nv.cuinfo           --------------------------
	.section	.note.nv.cuinfo,"",@"SHT_NOTE"
	.sectionflags	@"SHF_NOTE_NV_CUINFO"
        /*0018*/ 	.short	0x0002
        /*001a*/ 	.short	0x0064
        /*001c*/ 	.short	0x0082
	.zero		2


//--------------------- .nv.info                  --------------------------
	.section	.nv.info,"",@"SHT_CUDA_INFO"
	.align	4


	//----- nvinfo : EIATTR_REGCOUNT
	.align		4
        /*0000*/ 	.byte	0x04, 0x2f
        /*0002*/ 	.short	(.L_1 - .L_0)
	.align		4
.L_0:
        /*0004*/ 	.word	index@(_Z19inclusiveScanKernelPiS_i)
        /*0008*/ 	.word	0x0000000a


	//----- nvinfo : EIATTR_FRAME_SIZE
	.align		4
.L_1:
        /*000c*/ 	.byte	0x04, 0x11
        /*000e*/ 	.short	(.L_3 - .L_2)
	.align		4
.L_2:
        /*0010*/ 	.word	index@(_Z19inclusiveScanKernelPiS_i)
        /*0014*/ 	.word	0x00000000


	//----- nvinfo : EIATTR_MIN_STACK_SIZE
	.align		4
.L_3:
        /*0018*/ 	.byte	0x04, 0x12
        /*001a*/ 	.short	(.L_5 - .L_4)
	.align		4
.L_4:
        /*001c*/ 	.word	index@(_Z19inclusiveScanKernelPiS_i)
        /*0020*/ 	.word	0x00000000
.L_5:


//--------------------- .nv.compat                --------------------------
	.section	.nv.compat,"",@"SHT_CUDA_COMPAT_INFO"
	.align	4
        /*0000*/ 	.byte	0x02, 0x09, 0x00, 0x00, 0x02, 0x02, 0x01, 0x00, 0x02, 0x05, 0x05, 0x00, 0x03, 0x07, 0x01, 0x01
        /*0010*/ 	.byte	0x02, 0x03, 0x00, 0x00, 0x02, 0x06, 0x01, 0x00, 0x04, 0x0b, 0x08, 0x00, 0x09, 0x00, 0x00, 0x00
        /*0020*/ 	.byte	0x00, 0x00, 0x00, 0x00


//--------------------- .nv.info._Z19inclusiveScanKernelPiS_i --------------------------
	.section	.nv.info._Z19inclusiveScanKernelPiS_i,"",@"SHT_CUDA_INFO"
	.sectionflags	@""
	.align	4


	//----- nvinfo : EIATTR_CUDA_API_VERSION
	.align		4
        /*0000*/ 	.byte	0x04, 0x37
        /*0002*/ 	.short	(.L_7 - .L_6)
.L_6:
        /*0004*/ 	.word	0x00000082


	//----- nvinfo : EIATTR_KPARAM_INFO
	.align		4
.L_7:
        /*0008*/ 	.byte	0x04, 0x17
        /*000a*/ 	.short	(.L_9 - .L_8)
.L_8:
        /*000c*/ 	.word	0x00000000
        /*0010*/ 	.short	0x0002
        /*0012*/ 	.short	0x0010
        /*0014*/ 	.byte	0x00, 0xf0, 0x11, 0x00


	//----- nvinfo : EIATTR_KPARAM_INFO
	.align		4
.L_9:
        /*0018*/ 	.byte	0x04, 0x17
        /*001a*/ 	.short	(.L_11 - .L_10)
.L_10:
        /*001c*/ 	.word	0x00000000
        /*0020*/ 	.short	0x0001
        /*0022*/ 	.short	0x0008
        /*0024*/ 	.byte	0x00, 0xf5, 0x21, 0x00


	//----- nvinfo : EIATTR_KPARAM_INFO
	.align		4
.L_11:
        /*0028*/ 	.byte	0x04, 0x17
        /*002a*/ 	.short	(.L_13 - .L_12)
.L_12:
        /*002c*/ 	.word	0x00000000
        /*0030*/ 	.short	0x0000
        /*0032*/ 	.short	0x0000
        /*0034*/ 	.byte	0x00, 0xf5, 0x21, 0x00


	//----- nvinfo : EIATTR_SPARSE_MMA_MASK
	.align		4
.L_13:
        /*0038*/ 	.byte	0x03, 0x50
        /*003a*/ 	.short	0x0000


	//----- nvinfo : EIATTR_MAXREG_COUNT
	.align		4
        /*003c*/ 	.byte	0x03, 0x1b
        /*003e*/ 	.short	0x00ff


	//----- nvinfo : EIATTR_NUM_BARRIERS
	.align		4
        /*0040*/ 	.byte	0x02, 0x4c
        /*0042*/ 	.byte	0x01
	.zero		1


	//----- nvinfo : EIATTR_MERCURY_ISA_VERSION
	.align		4
        /*0044*/ 	.byte	0x03, 0x5f
        /*0046*/ 	.short	0x0101


	//----- nvinfo : EIATTR_VRC_CTA_INIT_COUNT
	.align		4
        /*0048*/ 	.byte	0x02, 0x4a
	.zero		1
	.zero		1


	//----- nvinfo : EIATTR_EXIT_INSTR_OFFSETS
	.align		4
        /*004c*/ 	.byte	0x04, 0x1c
        /*004e*/ 	.short	(.L_15 - .L_14)


	//   ....[0]....
.L_14:
        /*0050*/ 	.word	0x000003f0


	//   ....[1]....
        /*0054*/ 	.word	0x00000440


	//----- nvinfo : EIATTR_CBANK_PARAM_SIZE
	.align		4
.L_15:
        /*0058*/ 	.byte	0x03, 0x19
        /*005a*/ 	.short	0x0014


	//----- nvinfo : EIATTR_PARAM_CBANK
	.align		4
        /*005c*/ 	.byte	0x04, 0x0a
        /*005e*/ 	.short	(.L_17 - .L_16)
	.align		4
.L_16:
        /*0060*/ 	.word	index@(.nv.constant0._Z19inclusiveScanKernelPiS_i)
        /*0064*/ 	.short	0x0380
        /*0066*/ 	.short	0x0014


	//----- nvinfo : EIATTR_SW_WAR
	.align		4
.L_17:
        /*0068*/ 	.byte	0x04, 0x36
        /*006a*/ 	.short	(.L_19 - .L_18)
.L_18:
        /*006c*/ 	.word	0x00000008
.L_19:


//--------------------- .nv.callgraph             --------------------------
	.section	.nv.callgraph,"",@"SHT_CUDA_CALLGRAPH"
	.align	4
	.sectionentsize	8
	.align		4
        /*0000*/ 	.word	0x00000000
	.align		4
        /*0004*/ 	.word	0xffffffff
	.align		4
        /*0008*/ 	.word	0x00000000
	.align		4
        /*000c*/ 	.word	0xfffffffe
	.align		4
        /*0010*/ 	.word	0x00000000
	.align		4
        /*0014*/ 	.word	0xfffffffd
	.align		4
        /*0018*/ 	.word	0x00000000
	.align		4
        /*001c*/ 	.word	0xfffffffc


//--------------------- .text._Z19inclusiveScanKernelPiS_i --------------------------
	.section	.text._Z19inclusiveScanKernelPiS_i,"ax",@progbits
	.align	128
        .global         _Z19inclusiveScanKernelPiS_i
        .type           _Z19inclusiveScanKernelPiS_i,@function
        .size           _Z19inclusiveScanKernelPiS_i,(.L_x_1 - _Z19inclusiveScanKernelPiS_i)
        .other          _Z19inclusiveScanKernelPiS_i,@"STO_CUDA_ENTRY STV_DEFAULT"
_Z19inclusiveScanKernelPiS_i:
.text._Z19inclusiveScanKernelPiS_i:
[----:B------:R-:W-:Y:S01]  /*0000*/  LDC R1, c[0x0][0x37c] ;  /* 0x0000df00ff017b82 */ /* 0x000fe20000000800 */
[----:B------:R-:W0:Y:S01]  /*0010*/  S2R R0, SR_TID.X ;  /* 0x0000000000007919 */ /* 0x000e220000002100 */
[----:B------:R-:W0:Y:S01]  /*0020*/  LDCU UR4, c[0x0][0x390] ;  /* 0x00007200ff0477ac */ /* 0x000e220008000800 */
[----:B------:R-:W1:Y:S01]  /*0030*/  LDCU.64 UR6, c[0x0][0x358] ;  /* 0x00006b00ff0677ac */ /* 0x000e620008000a00 */
[----:B0-----:R-:W-:-:S13]  /*0040*/  ISETP.GE.AND P0, PT, R0, UR4, PT ;  /* 0x0000000400007c0c */ /* 0x001fda000bf06270 */
[----:B------:R-:W0:Y:S02]  /*0050*/  @!P0 LDC.64 R2, c[0x0][0x388] ;  /* 0x0000e200ff028b82 */ /* 0x000e240000000a00 */
[----:B0-----:R-:W-:-:S06]  /*0060*/  @!P0 IMAD.WIDE.U32 R2, R0, 0x4, R2 ;  /* 0x0000000400028825 */ /* 0x001fcc00078e0002 */
[----:B-1----:R-:W2:Y:S01]  /*0070*/  @!P0 LDG.E R3, desc[UR6][R2.64] ;  /* 0x0000000602038981 */ /* 0x002ea2000c1e1900 */
[----:B------:R-:W0:Y:S01]  /*0080*/  S2UR UR5, SR_CgaCtaId ;  /* 0x00000000000579c3 */ /* 0x000e220000008800 */
[----:B------:R-:W-:Y:S01]  /*0090*/  UMOV UR4, 0x400 ;  /* 0x0000040000047882 */ /* 0x000fe20000000000 */
[C---:B------:R-:W-:Y:S02]  /*00a0*/  ISETP.NE.AND P2, PT, R0.reuse, RZ, PT ;  /* 0x000000ff0000720c */ /* 0x040fe40003f45270 */
[----:B------:R-:W-:Y:S01]  /*00b0*/  ISETP.GE.U32.AND P1, PT, R0, 0x2, PT ;  /* 0x000000020000780c */ /* 0x000fe20003f26070 */
[----:B0-----:R-:W-:-:S06]  /*00c0*/  ULEA UR4, UR5, UR4, 0x18 ;  /* 0x0000000405047291 */ /* 0x001fcc000f8ec0ff */
[----:B------:R-:W-:-:S05]  /*00d0*/  LEA R4, R0, UR4, 0x2 ;  /* 0x0000000400047c11 */ /* 0x000fca000f8e10ff */
[----:B--2---:R-:W-:Y:S04]  /*00e0*/  @!P0 STS [R4], R3 ;  /* 0x0000000304008388 */ /* 0x004fe80000000800 */
[----:B------:R-:W-:Y:S01]  /*00f0*/  @P0 STS [R4], RZ ;  /* 0x000000ff04000388 */ /* 0x000fe20000000800 */
[----:B------:R-:W-:Y:S06]  /*0100*/  BAR.SYNC.DEFER_BLOCKING 0x0 ;  /* 0x0000000000007b1d */ /* 0x000fec0000010000 */
[----:B------:R-:W-:Y:S04]  /*0110*/  @P2 LDS R5, [R4+-0x4] ;  /* 0xfffffc0004052984 */ /* 0x000fe80000000800 */
[----:B------:R-:W0:Y:S02]  /*0120*/  @P2 LDS R6, [R4] ;  /* 0x0000000004062984 */ /* 0x000e240000000800 */
[----:B0-----:R-:W-:-:S05]  /*0130*/  @P2 IMAD.IADD R5, R5, 0x1, R6 ;  /* 0x0000000105052824 */ /* 0x001fca00078e0206 */
[----:B------:R-:W-:Y:S01]  /*0140*/  @P2 STS [R4], R5 ;  /* 0x0000000504002388 */ /* 0x000fe20000000800 */
[----:B------:R-:W-:Y:S01]  /*0150*/  BAR.SYNC.DEFER_BLOCKING 0x0 ;  /* 0x0000000000007b1d */ /* 0x000fe20000010000 */
[----:B------:R-:W-:-:S05]  /*0160*/  ISETP.GE.U32.AND P2, PT, R0, 0x4, PT ;  /* 0x000000040000780c */ /* 0x000fca0003f46070 */
        /* <DEDUP_REMOVED lines=34> */
[----:B------:R-:W-:Y:S06]  /*0390*/  BAR.SYNC.DEFER_BLOCKING 0x0 ;  /* 0x0000000000007b1d */ /* 0x000fec0000010000 */
[----:B------:R-:W-:Y:S04]  /*03a0*/  @P1 LDS R2, [R4+-0x200] ;  /* 0xfffe000004021984 */ /* 0x000fe80000000800 */
[----:B------:R-:W0:Y:S02]  /*03b0*/  @P1 LDS R7, [R4] ;  /* 0x0000000004071984 */ /* 0x000e240000000800 */
[----:B0-----:R-:W-:-:S05]  /*03c0*/  @P1 IMAD.IADD R7, R2, 0x1, R7 ;  /* 0x0000000102071824 */ /* 0x001fca00078e0207 */
[----:B------:R0:W-:Y:S01]  /*03d0*/  @P1 STS [R4], R7 ;  /* 0x0000000704001388 */ /* 0x0001e20000000800 */
[----:B------:R-:W-:Y:S06]  /*03e0*/  BAR.SYNC.DEFER_BLOCKING 0x0 ;  /* 0x0000000000007b1d */ /* 0x000fec0000010000 */
[----:B------:R-:W-:Y:S05]  /*03f0*/  @P0 EXIT ;  /* 0x000000000000094d */ /* 0x000fea0003800000 */
[----:B------:R-:W1:Y:S01]  /*0400*/  LDS R5, [R4] ;  /* 0x0000000004057984 */ /* 0x000e620000000800 */
[----:B------:R-:W2:Y:S02]  /*0410*/  LDC.64 R2, c[0x0][0x380] ;  /* 0x0000e000ff027b82 */ /* 0x000ea40000000a00 */
[----:B--2---:R-:W-:-:S05]  /*0420*/  IMAD.WIDE.U32 R2, R0, 0x4, R2 ;  /* 0x0000000400027825 */ /* 0x004fca00078e0002 */
[----:B-1----:R-:W-:Y:S01]  /*0430*/  STG.E desc[UR6][R2.64], R5 ;  /* 0x0000000502007986 */ /* 0x002fe2000c101906 */
[----:B------:R-:W-:Y:S05]  /*0440*/  EXIT ;  /* 0x000000000000794d */ /* 0x000fea0003800000 */
.L_x_0:
[----:B------:R-:W-:-:S00]  /*0450*/  BRA `(.L_x_0) ;  /* 0xfffffffc00fc7947 */ /* 0x000fc0000383ffff */
[----:B------:R-:W-:-:S00]  /*0460*/  NOP ;  /* 0x0000000000007918 */ /* 0x000fc00000000000 */
        /* <DEDUP_REMOVED lines=9> */
.L_x_1:


//--------------------- .nv.shared._Z19inclusiveScanKernelPiS_i --------------------------
	.section	.nv.shared._Z19inclusiveScanKernelPiS_i,"aw",@nobits
	.sectionflags	@""
	.align	4
.nv.shared._Z19inclusiveScanKernelPiS_i:
	.zero		2048


//--------------------- .nv.shared.reserved.0     --------------------------
	.section	.nv.shared.reserved.0,"aw",@nobits
	.weak		__nv_reservedSMEM_offset_0_alias
	.size		__nv_reservedSMEM_offset_0_alias, 0, 64
	.other		__nv_reservedSMEM_offset_0_alias,@"STO_CUDA_RESERVED_SHARED STV_DEFAULT"
__nv_reservedSMEM_offset_0_alias:
	.zero		0
	.zero		64


//--------------------- .nv.constant0._Z19inclusiveScanKernelPiS_i --------------------------
	.section	.nv.constant0._Z19inclusiveScanKernelPiS_i,"a",@progbits
	.sectionflags	@""
	.align	4
.nv.constant0._Z19inclusiveScanKernelPiS_i:
	.zero		916


//--------------------- SYMBOLS --------------------------

	.type		.nv.reservedSmem.offset0,@object
	.size		.nv.reservedSmem.offset0,0x4
	.type		.nv.reservedSmem.cap,@object
	.size		.nv.reservedSmem.cap,0x4
